	.headerflags	@"EF_CUDA_TEXMODE_UNIFIED EF_CUDA_64BIT_ADDRESS EF_CUDA_ACCELERATORS EF_CUDA_SM90 EF_CUDA_VIRTUAL_SM(EF_CUDA_SM90)"
	.elftype	@"ET_EXEC"


//--------------------- .nv.info                  --------------------------
	.section	.nv.info,"",@"SHT_CUDA_INFO"
	.align	4


	//----- nvinfo : EIATTR_REGCOUNT
	.align		4
        /*0000*/ 	.byte	0x04, 0x2f
        /*0002*/ 	.short	(.L_3 - .L_2)
	.align		4
.L_2:
        /*0004*/ 	.word	index@(triton_poi_fused__native_batch_norm_legit_no_training_add_convolution_relu_26)
        /*0008*/ 	.word	0x00000016


	//----- nvinfo : EIATTR_MIN_STACK_SIZE
	.align		4
.L_3:
        /*000c*/ 	.byte	0x04, 0x12
        /*000e*/ 	.short	(.L_5 - .L_4)
	.align		4
.L_4:
        /*0010*/ 	.word	index@(triton_poi_fused__native_batch_norm_legit_no_training_add_convolution_relu_26)
        /*0014*/ 	.word	0x00000000


	//----- nvinfo : EIATTR_FRAME_SIZE
	.align		4
.L_5:
        /*0018*/ 	.byte	0x04, 0x11
        /*001a*/ 	.short	(.L_7 - .L_6)
	.align		4
.L_6:
        /*001c*/ 	.word	index@(triton_poi_fused__native_batch_norm_legit_no_training_add_convolution_relu_26)
        /*0020*/ 	.word	0x00000000


	//----- nvinfo : EIATTR_MIN_STACK_SIZE
	.align		4
.L_7:
        /*0024*/ 	.byte	0x04, 0x12
        /*0026*/ 	.short	(.L_9 - .L_8)
	.align		4
.L_8:
        /*0028*/ 	.word	index@(triton_poi_fused__native_batch_norm_legit_no_training_add_convolution_relu_26)
        /*002c*/ 	.word	0x00000000
.L_9:


//--------------------- .nv.info.triton_poi_fused__native_batch_norm_legit_no_training_add_convolution_relu_26 --------------------------
	.section	.nv.info.triton_poi_fused__native_batch_norm_legit_no_training_add_convolution_relu_26,"",@"SHT_CUDA_INFO"
	.sectionflags	@""
	.align	4


	//----- nvinfo : EIATTR_CUDA_API_VERSION
	.align		4
        /*0000*/ 	.byte	0x04, 0x37
        /*0002*/ 	.short	(.L_11 - .L_10)
.L_10:
        /*0004*/ 	.word	0x0000007c


	//----- nvinfo : EIATTR_KPARAM_INFO
	.align		4
.L_11:
        /*0008*/ 	.byte	0x04, 0x17
        /*000a*/ 	.short	(.L_13 - .L_12)
.L_12:
        /*000c*/ 	.word	0x00000000
        /*0010*/ 	.short	0x0007
        /*0012*/ 	.short	0x0038
        /*0014*/ 	.byte	0x00, 0xf0, 0x11, 0x00


	//----- nvinfo : EIATTR_KPARAM_INFO
	.align		4
.L_13:
        /*0018*/ 	.byte	0x04, 0x17
        /*001a*/ 	.short	(.L_15 - .L_14)
.L_14:
        /*001c*/ 	.word	0x00000000
        /*0020*/ 	.short	0x0006
        /*0022*/ 	.short	0x0030
        /*0024*/ 	.byte	0x00, 0xf4, 0x21, 0x00


	//----- nvinfo : EIATTR_KPARAM_INFO
	.align		4
.L_15:
        /*0028*/ 	.byte	0x04, 0x17
        /*002a*/ 	.short	(.L_17 - .L_16)
.L_16:
        /*002c*/ 	.word	0x00000000
        /*0030*/ 	.short	0x0005
        /*0032*/ 	.short	0x0028
        /*0034*/ 	.byte	0x00, 0xf4, 0x21, 0x00


	//----- nvinfo : EIATTR_KPARAM_INFO
	.align		4
.L_17:
        /*0038*/ 	.byte	0x04, 0x17
        /*003a*/ 	.short	(.L_19 - .L_18)
.L_18:
        /*003c*/ 	.word	0x00000000
        /*0040*/ 	.short	0x0004
        /*0042*/ 	.short	0x0020
        /*0044*/ 	.byte	0x00, 0xf4, 0x21, 0x00


	//----- nvinfo : EIATTR_KPARAM_INFO
	.align		4
.L_19:
        /*0048*/ 	.byte	0x04, 0x17
        /*004a*/ 	.short	(.L_21 - .L_20)
.L_20:
        /*004c*/ 	.word	0x00000000
        /*0050*/ 	.short	0x0003
        /*0052*/ 	.short	0x0018
        /*0054*/ 	.byte	0x00, 0xf4, 0x21, 0x00


	//----- nvinfo : EIATTR_KPARAM_INFO
	.align		4
.L_21:
        /*0058*/ 	.byte	0x04, 0x17
        /*005a*/ 	.short	(.L_23 - .L_22)
.L_22:
        /*005c*/ 	.word	0x00000000
        /*0060*/ 	.short	0x0002
        /*0062*/ 	.short	0x0010
        /*0064*/ 	.byte	0x00, 0xf4, 0x21, 0x00


	//----- nvinfo : EIATTR_KPARAM_INFO
	.align		4
.L_23:
        /*0068*/ 	.byte	0x04, 0x17
        /*006a*/ 	.short	(.L_25 - .L_24)
.L_24:
        /*006c*/ 	.word	0x00000000
        /*0070*/ 	.short	0x0001
        /*0072*/ 	.short	0x0008
        /*0074*/ 	.byte	0x00, 0xf4, 0x21, 0x00


	//----- nvinfo : EIATTR_KPARAM_INFO
	.align		4
.L_25:
        /*0078*/ 	.byte	0x04, 0x17
        /*007a*/ 	.short	(.L_27 - .L_26)
.L_26:
        /*007c*/ 	.word	0x00000000
        /*0080*/ 	.short	0x0000
        /*0082*/ 	.short	0x0000
        /*0084*/ 	.byte	0x00, 0xf4, 0x21, 0x00


	//----- nvinfo : EIATTR_SPARSE_MMA_MASK
	.align		4
.L_27:
        /*0088*/ 	.byte	0x03, 0x50
        /*008a*/ 	.short	0x0000


	//----- nvinfo : EIATTR_MAXREG_COUNT
	.align		4
        /*008c*/ 	.byte	0x03, 0x1b
        /*008e*/ 	.short	0x00ff


	//----- nvinfo : EIATTR_EXIT_INSTR_OFFSETS
	.align		4
        /*0090*/ 	.byte	0x04, 0x1c
        /*0092*/ 	.short	(.L_29 - .L_28)


	//   ....[0]....
.L_28:
        /*0094*/ 	.word	0x00000450


	//----- nvinfo : EIATTR_REQNTID
	.align		4
.L_29:
        /*0098*/ 	.byte	0x04, 0x10
        /*009a*/ 	.short	(.L_31 - .L_30)
.L_30:
        /*009c*/ 	.word	0x00000080
        /*00a0*/ 	.word	0x00000001
        /*00a4*/ 	.word	0x00000001


	//----- nvinfo : EIATTR_CBANK_PARAM_SIZE
	.align		4
.L_31:
        /*00a8*/ 	.byte	0x03, 0x19
        /*00aa*/ 	.short	0x003c


	//----- nvinfo : EIATTR_PARAM_CBANK
	.align		4
        /*00ac*/ 	.byte	0x04, 0x0a
        /*00ae*/ 	.short	(.L_33 - .L_32)
	.align		4
.L_32:
        /*00b0*/ 	.word	index@(.nv.constant0.triton_poi_fused__native_batch_norm_legit_no_training_add_convolution_relu_26)
        /*00b4*/ 	.short	0x0210
        /*00b6*/ 	.short	0x003c


	//----- nvinfo : EIATTR_SW_WAR
	.align		4
.L_33:
        /*00b8*/ 	.byte	0x04, 0x36
        /*00ba*/ 	.short	(.L_35 - .L_34)
.L_34:
        /*00bc*/ 	.word	0x00000008
.L_35:


//--------------------- .nv.callgraph             --------------------------
	.section	.nv.callgraph,"",@"SHT_CUDA_CALLGRAPH"
	.align	4
	.sectionentsize	8
	.align		4
        /*0000*/ 	.word	0x00000000
	.align		4
        /*0004*/ 	.word	0xffffffff
	.align		4
        /*0008*/ 	.word	0x00000000
	.align		4
        /*000c*/ 	.word	0xfffffffe
	.align		4
        /*0010*/ 	.word	0x00000000
	.align		4
        /*0014*/ 	.word	0xfffffffd
	.align		4
        /*0018*/ 	.word	0x00000000
	.align		4
        /*001c*/ 	.word	0xfffffffc


//--------------------- .nv.constant4             --------------------------
	.section	.nv.constant4,"a",@progbits
	.align	8
	.align		8
.nv.constant4:
        /*0000*/ 	.dword	_$_str
	.align		8
        /*0008*/ 	.dword	_$_str_$_2


//--------------------- .text.triton_poi_fused__native_batch_norm_legit_no_training_add_convolution_relu_26 --------------------------
	.section	.text.triton_poi_fused__native_batch_norm_legit_no_training_add_convolution_relu_26,"ax",@progbits
	.align	128
        .global         triton_poi_fused__native_batch_norm_legit_no_training_add_convolution_relu_26
        .type           triton_poi_fused__native_batch_norm_legit_no_training_add_convolution_relu_26,@function
        .size           triton_poi_fused__native_batch_norm_legit_no_training_add_convolution_relu_26,(.L_x_1 - triton_poi_fused__native_batch_norm_legit_no_training_add_convolution_relu_26)
        .other          triton_poi_fused__native_batch_norm_legit_no_training_add_convolution_relu_26,@"STO_CUDA_ENTRY STV_DEFAULT"
triton_poi_fused__native_batch_norm_legit_no_training_add_convolution_relu_26:
.text.triton_poi_fused__native_batch_norm_legit_no_training_add_convolution_relu_26:
[----:B------:R-:W-:Y:S01]  /*0000*/  LDC R1, c[0x0][0x28] ;  /* 0x00000a00ff017b82 */ /* 0x000fe20000000800 */
[----:B------:R-:W1:Y:S07]  /*0010*/  S2R R0, SR_TID.X ;  /* 0x0000000000007919 */ /* 0x000e6e0000002100 */
[----:B------:R-:W2:Y:S01]  /*0020*/  LDC.64 R2, c[0x0][0x228] ;  /* 0x00008a00ff027b82 */ /* 0x000ea20000000a00 */
[----:B------:R-:W-:Y:S01]  /*0030*/  ULDC.64 UR4, c[0x0][0x208] ;  /* 0x0000820000047ab9 */ /* 0x000fe20000000a00 */
[----:B------:R-:W3:Y:S06]  /*0040*/  S2R R7, SR_CTAID.X ;  /* 0x0000000000077919 */ /* 0x000eec0000002500 */
[----:B------:R-:W4:Y:S08]  /*0050*/  LDC.64 R14, c[0x0][0x230] ;  /* 0x00008c00ff0e7b82 */ /* 0x000f300000000a00 */
[----:B------:R-:W5:Y:S08]  /*0060*/  LDC.64 R16, c[0x0][0x238] ;  /* 0x00008e00ff107b82 */ /* 0x000f700000000a00 */
[----:B------:R-:W4:Y:S01]  /*0070*/  LDC.64 R12, c[0x0][0x210] ;  /* 0x00008400ff0c7b82 */ /* 0x000f220000000a00 */
[----:B-1----:R-:W-:-:S07]  /*0080*/  SHF.L.U32 R0, R0, 0x1, RZ ;  /* 0x0000000100007819 */ /* 0x002fce00000006ff */
[----:B------:R-:W1:Y:S01]  /*0090*/  LDC.64 R8, c[0x0][0x240] ;  /* 0x00009000ff087b82 */ /* 0x000e620000000a00 */
[----:B---3--:R-:W-:Y:S02]  /*00a0*/  SHF.R.S32.HI R5, RZ, 0x17, R7 ;  /* 0x00000017ff057819 */ /* 0x008fe40000011407 */
[----:B------:R-:W-:Y:S02]  /*00b0*/  LOP3.LUT R0, R0, 0xfe, RZ, 0xc0, !PT ;  /* 0x000000fe00007812 */ /* 0x000fe400078ec0ff */
[----:B------:R-:W-:Y:S02]  /*00c0*/  SGXT R5, R5, 0x1 ;  /* 0x000000010505781a */ /* 0x000fe40000000200 */
[----:B------:R-:W-:Y:S02]  /*00d0*/  LEA R10, R7, R0, 0x8 ;  /* 0x00000000070a7211 */ /* 0x000fe400078e40ff */
[----:B------:R-:W3:Y:S02]  /*00e0*/  LDC.64 R6, c[0x0][0x220] ;  /* 0x00008800ff067b82 */ /* 0x000ee40000000a00 */
[----:B------:R-:W-:-:S04]  /*00f0*/  LEA.HI R5, R5, R10, RZ, 0x7 ;  /* 0x0000000a05057211 */ /* 0x000fc800078f38ff */
[----:B------:R-:W-:-:S04]  /*0100*/  LOP3.LUT R5, R5, 0xffffff80, RZ, 0xc0, !PT ;  /* 0xffffff8005057812 */ /* 0x000fc800078ec0ff */
[----:B------:R-:W-:Y:S02]  /*0110*/  IADD3 R0, R10, -R5, RZ ;  /* 0x800000050a007210 */ /* 0x000fe40007ffe0ff */
[----:B------:R-:W1:Y:S03]  /*0120*/  LDC.64 R4, c[0x0][0x218] ;  /* 0x00008600ff047b82 */ /* 0x000e660000000a00 */
[----:B--2---:R-:W-:-:S06]  /*0130*/  IMAD.WIDE R2, R0, 0x4, R2 ;  /* 0x0000000400027825 */ /* 0x004fcc00078e0202 */
[----:B------:R-:W2:Y:S01]  /*0140*/  LDG.E.EL.64 R2, desc[UR4][R2.64] ;  /* 0x0000000402027981 */ /* 0x000ea2000c2e1b00 */
[----:B---3--:R-:W-:-:S04]  /*0150*/  IMAD.WIDE R6, R0, 0x4, R6 ;  /* 0x0000000400067825 */ /* 0x008fc800078e0206 */
[C---:B----4-:R-:W-:Y:S02]  /*0160*/  IMAD.WIDE R14, R0.reuse, 0x4, R14 ;  /* 0x00000004000e7825 */ /* 0x050fe400078e020e */
[----:B------:R-:W3:Y:S02]  /*0170*/  LDG.E.EL.64 R6, desc[UR4][R6.64] ;  /* 0x0000000406067981 */ /* 0x000ee4000c2e1b00 */
[----:B-----5:R-:W-:Y:S02]  /*0180*/  IMAD.WIDE R16, R0, 0x4, R16 ;  /* 0x0000000400107825 */ /* 0x020fe400078e0210 */
[----:B------:R-:W4:Y:S02]  /*0190*/  LDG.E.EL.64 R14, desc[UR4][R14.64] ;  /* 0x000000040e0e7981 */ /* 0x000f24000c2e1b00 */
[C---:B01----:R-:W-:Y:S02]  /*01a0*/  IMAD.WIDE R4, R10.reuse, 0x4, R4 ;  /* 0x000000040a047825 */ /* 0x043fe400078e0204 */
[----:B------:R-:W4:Y:S04]  /*01b0*/  LDG.E.EL.64 R16, desc[UR4][R16.64] ;  /* 0x0000000410107981 */ /* 0x000f28000c2e1b00 */
[----:B------:R-:W3:Y:S01]  /*01c0*/  LDG.E.64 R4, desc[UR4][R4.64] ;  /* 0x0000000404047981 */ /* 0x000ee2000c1e1b00 */
[----:B------:R-:W-:-:S04]  /*01d0*/  IMAD.WIDE R12, R10, 0x4, R12 ;  /* 0x000000040a0c7825 */ /* 0x000fc800078e020c */
[----:B------:R-:W-:Y:S02]  /*01e0*/  IMAD.WIDE R10, R0, 0x4, R8 ;  /* 0x00000004000a7825 */ /* 0x000fe400078e0208 */
[----:B------:R-:W5:Y:S04]  /*01f0*/  LDG.E.64 R8, desc[UR4][R12.64] ;  /* 0x000000040c087981 */ /* 0x000f68000c1e1b00 */
[----:B------:R-:W5:Y:S01]  /*0200*/  LDG.E.EL.64 R10, desc[UR4][R10.64] ;  /* 0x000000040a0a7981 */ /* 0x000f62000c2e1b00 */
[----:B------:R-:W-:Y:S01]  /*0210*/  HFMA2.MMA R19, -RZ, RZ, 1.625, 0 ;  /* 0x3e800000ff137435 */ /* 0x000fe200000001ff */
[----:B--2---:R-:W-:Y:S01]  /*0220*/  FADD R2, R2, 9.9999997473787516356e-06 ;  /* 0x3727c5ac02027421 */ /* 0x004fe20000000000 */
[----:B------:R-:W-:-:S03]  /*0230*/  FADD R3, R3, 9.9999997473787516356e-06 ;  /* 0x3727c5ac03037421 */ /* 0x000fc60000000000 */
[----:B------:R-:W0:Y:S08]  /*0240*/  MUFU.SQRT R0, R2 ;  /* 0x0000000200007308 */ /* 0x000e300000002000 */
[----:B------:R-:W1:Y:S01]  /*0250*/  MUFU.SQRT R18, R3 ;  /* 0x0000000300127308 */ /* 0x000e620000002000 */
[C---:B0-----:R-:W-:Y:S02]  /*0260*/  FSETP.GT.AND P0, PT, R0.reuse, 8.50705917302346158658e+37, PT ;  /* 0x7e8000000000780b */ /* 0x041fe40003f04000 */
[----:B------:R-:W-:-:S02]  /*0270*/  FSETP.GEU.AND P2, PT, R0, 1.175494350822287508e-38, PT ;  /* 0x008000000000780b */ /* 0x000fc40003f4e000 */
[C---:B-1----:R-:W-:Y:S02]  /*0280*/  FSETP.GT.AND P1, PT, R18.reuse, 8.50705917302346158658e+37, PT ;  /* 0x7e8000001200780b */ /* 0x042fe40003f24000 */
[----:B------:R-:W-:-:S07]  /*0290*/  FSETP.GEU.AND P3, PT, R18, 1.175494350822287508e-38, PT ;  /* 0x008000001200780b */ /* 0x000fce0003f6e000 */
[----:B------:R-:W-:-:S04]  /*02a0*/  @P0 FMUL R0, R0, 0.25 ;  /* 0x3e80000000000820 */ /* 0x000fc80000400000 */
[----:B------:R-:W-:Y:S01]  /*02b0*/  @!P2 FMUL R0, R0, 16777216 ;  /* 0x4b8000000000a820 */ /* 0x000fe20000400000 */
[----:B------:R-:W-:-:S04]  /*02c0*/  @P1 FMUL R18, R18, 0.25 ;  /* 0x3e80000012121820 */ /* 0x000fc80000400000 */
[----:B------:R-:W-:Y:S01]  /*02d0*/  @!P3 FMUL R18, R18, 16777216 ;  /* 0x4b8000001212b820 */ /* 0x000fe20000400000 */
[----:B------:R-:W0:Y:S01]  /*02e0*/  MUFU.RCP R0, R0 ;  /* 0x0000000000007308 */ /* 0x000e220000001000 */
[----:B------:R-:W-:-:S07]  /*02f0*/  FSEL R3, R19, 1, P0 ;  /* 0x3f80000013037808 */ /* 0x000fce0000000000 */
[----:B------:R-:W1:Y:S01]  /*0300*/  MUFU.RCP R18, R18 ;  /* 0x0000001200127308 */ /* 0x000e620000001000 */
[----:B------:R-:W-:Y:S01]  /*0310*/  FSEL R19, R19, 1, P1 ;  /* 0x3f80000013137808 */ /* 0x000fe20000800000 */
[----:B------:R-:W-:-:S04]  /*0320*/  @!P2 FMUL R3, R3, 16777216 ;  /* 0x4b8000000303a820 */ /* 0x000fc80000400000 */
[----:B------:R-:W-:Y:S01]  /*0330*/  @!P3 FMUL R19, R19, 16777216 ;  /* 0x4b8000001313b820 */ /* 0x000fe20000400000 */
[----:B0-----:R-:W-:Y:S01]  /*0340*/  FMUL R3, R0, R3 ;  /* 0x0000000300037220 */ /* 0x001fe20000400000 */
[----:B---3--:R-:W-:Y:S01]  /*0350*/  FADD R5, R5, -R7 ;  /* 0x8000000705057221 */ /* 0x008fe20000000000 */
[----:B------:R-:W-:Y:S01]  /*0360*/  FADD R4, R4, -R6 ;  /* 0x8000000604047221 */ /* 0x000fe20000000000 */
[----:B-1----:R-:W-:-:S03]  /*0370*/  FMUL R0, R18, R19 ;  /* 0x0000001312007220 */ /* 0x002fc60000400000 */
[----:B------:R-:W-:Y:S01]  /*0380*/  FMUL R3, R4, R3 ;  /* 0x0000000304037220 */ /* 0x000fe20000400000 */
[----:B------:R-:W-:-:S03]  /*0390*/  FMUL R0, R5, R0 ;  /* 0x0000000005007220 */ /* 0x000fc60000400000 */
[----:B----4-:R-:W-:Y:S01]  /*03a0*/  FFMA R3, R14, R3, R16 ;  /* 0x000000030e037223 */ /* 0x010fe20000000010 */
[----:B------:R-:W-:-:S04]  /*03b0*/  FFMA R0, R15, R0, R17 ;  /* 0x000000000f007223 */ /* 0x000fc80000000011 */
[C---:B------:R-:W-:Y:S02]  /*03c0*/  FSETP.GEU.AND P0, PT, R3.reuse, RZ, PT ;  /* 0x000000ff0300720b */ /* 0x040fe40003f0e000 */
[----:B------:R-:W-:Y:S01]  /*03d0*/  FSETP.GEU.AND P1, PT, R0, RZ, PT ;  /* 0x000000ff0000720b */ /* 0x000fe20003f2e000 */
[----:B-----5:R-:W-:Y:S01]  /*03e0*/  FADD R8, R8, R10 ;  /* 0x0000000a08087221 */ /* 0x020fe20000000000 */
[----:B------:R-:W-:Y:S01]  /*03f0*/  FSEL R3, R3, RZ, P0 ;  /* 0x000000ff03037208 */ /* 0x000fe20000000000 */
[----:B------:R-:W-:Y:S01]  /*0400*/  FADD R9, R9, R11 ;  /* 0x0000000b09097221 */ /* 0x000fe20000000000 */
[----:B------:R-:W-:-:S03]  /*0410*/  FSEL R0, R0, RZ, P1 ;  /* 0x000000ff00007208 */ /* 0x000fc60000800000 */
[----:B------:R-:W-:Y:S02]  /*0420*/  FADD R8, R3, R8 ;  /* 0x0000000803087221 */ /* 0x000fe40000000000 */
[----:B------:R-:W-:-:S05]  /*0430*/  FADD R9, R0, R9 ;  /* 0x0000000900097221 */ /* 0x000fca0000000000 */
[----:B------:R-:W-:Y:S01]  /*0440*/  STG.E.64 desc[UR4][R12.64], R8 ;  /* 0x000000080c007986 */ /* 0x000fe2000c101b04 */
[----:B------:R-:W-:Y:S05]  /*0450*/  EXIT ;  /* 0x000000000000794d */ /* 0x000fea0003800000 */
.L_x_0:
[----:B------:R-:W-:-:S00]  /*0460*/  BRA `(.L_x_0) ;  /* 0xfffffffc00fc7947 */ /* 0x000fc0000383ffff */
[----:B------:R-:W-:-:S00]  /*0470*/  NOP ;  /* 0x0000000000007918 */ /* 0x000fc00000000000 */
        /* <DEDUP_REMOVED lines=8> */
.L_x_1:


//--------------------- .nv.global.init           --------------------------
	.section	.nv.global.init,"aw",@progbits
.nv.global.init:
	.type		_$_str,@object
	.size		_$_str,(_$_str_$_2 - _$_str)
_$_str:
        /*0000*/ 	.byte	0x5f, 0x5f, 0x43, 0x55, 0x44, 0x41, 0x5f, 0x46, 0x54, 0x5a, 0x00
	.type		_$_str_$_2,@object
	.size		_$_str_$_2,(.L_1 - _$_str_$_2)
_$_str_$_2:
        /*000b*/ 	.byte	0x5f, 0x5f, 0x43, 0x55, 0x44, 0x41, 0x5f, 0x50, 0x52, 0x45, 0x43, 0x5f, 0x53, 0x51, 0x52, 0x54
        /*001b*/ 	.byte	0x00
.L_1:


//--------------------- .nv.constant0.triton_poi_fused__native_batch_norm_legit_no_training_add_convolution_relu_26 --------------------------
	.section	.nv.constant0.triton_poi_fused__native_batch_norm_legit_no_training_add_convolution_relu_26,"a",@progbits
	.sectionflags	@""
	.align	4
.nv.constant0.triton_poi_fused__native_batch_norm_legit_no_training_add_convolution_relu_26:
	.zero		588
